	.version 2.1
	.target sm_20
	// compiled with /usr/local/cuda3.1/cuda/open64/lib//be
	// nvopencc 3.1 built on 2010-06-07

	//-----------------------------------------------------------
	// Compiling /tmp/tmpxft_00001ddb_00000000-7_scan_naive_kernel.cpp3.i (/tmp/ccBI#.GNNMqp)
	//-----------------------------------------------------------

	//-----------------------------------------------------------
	// Options:
	//-----------------------------------------------------------
	//  Target:ptx, ISA:sm_20, Endian:little, Pointer Size:64
	//  -O3	(Optimization level)
	//  -g0	(Debug level)
	//  -m2	(Report advisories)
	//-----------------------------------------------------------

	.file	1	"<command-line>"
	.file	2	"/tmp/tmpxft_00001ddb_00000000-6_scan_naive_kernel.cudafe2.gpu"
	.file	3	"/usr/lib/gcc/x86_64-linux-gnu/4.4.3/include/stddef.h"
	.file	4	"/usr/local/cuda3.1/cuda/bin/../include/crt/device_runtime.h"
	.file	5	"/usr/local/cuda3.1/cuda/bin/../include/host_defines.h"
	.file	6	"/usr/local/cuda3.1/cuda/bin/../include/builtin_types.h"
	.file	7	"/usr/local/cuda3.1/cuda/bin/../include/device_types.h"
	.file	8	"/usr/local/cuda3.1/cuda/bin/../include/driver_types.h"
	.file	9	"/usr/local/cuda3.1/cuda/bin/../include/surface_types.h"
	.file	10	"/usr/local/cuda3.1/cuda/bin/../include/texture_types.h"
	.file	11	"/usr/local/cuda3.1/cuda/bin/../include/vector_types.h"
	.file	12	"/usr/local/cuda3.1/cuda/bin/../include/device_launch_parameters.h"
	.file	13	"/usr/local/cuda3.1/cuda/bin/../include/crt/storage_class.h"
	.file	14	"/usr/include/bits/types.h"
	.file	15	"/usr/include/time.h"
	.file	16	"/home/andrew/repositories/gpuocelot/tests/cuda2.2/tests/scan/scan_naive_kernel.cu"
	.file	17	"/usr/local/cuda3.1/cuda/bin/../include/common_functions.h"
	.file	18	"/usr/local/cuda3.1/cuda/bin/../include/math_functions.h"
	.file	19	"/usr/local/cuda3.1/cuda/bin/../include/math_constants.h"
	.file	20	"/usr/local/cuda3.1/cuda/bin/../include/device_functions.h"
	.file	21	"/usr/local/cuda3.1/cuda/bin/../include/sm_11_atomic_functions.h"
	.file	22	"/usr/local/cuda3.1/cuda/bin/../include/sm_12_atomic_functions.h"
	.file	23	"/usr/local/cuda3.1/cuda/bin/../include/sm_13_double_functions.h"
	.file	24	"/usr/local/cuda3.1/cuda/bin/../include/sm_20_atomic_functions.h"
	.file	25	"/usr/local/cuda3.1/cuda/bin/../include/sm_20_intrinsics.h"
	.file	26	"/usr/local/cuda3.1/cuda/bin/../include/surface_functions.h"
	.file	27	"/usr/local/cuda3.1/cuda/bin/../include/texture_fetch_functions.h"
	.file	28	"/usr/local/cuda3.1/cuda/bin/../include/math_functions_dbl_ptx3.h"

	.extern	.shared .align 4 .b8 temp[];

	.entry _Z10scan_naivePfS_i (
		.param .u64 __cudaparm__Z10scan_naivePfS_i_g_odata,
		.param .u64 __cudaparm__Z10scan_naivePfS_i_g_idata,
		.param .s32 __cudaparm__Z10scan_naivePfS_i_n)
	{
	.reg .u32 %r<15>;
	.reg .u64 %rd<19>;
	.reg .f32 %f<7>;
	.reg .pred %p<6>;
	.loc	16	46	0
$LDWbegin__Z10scan_naivePfS_i:
	cvt.s32.u32 	%r1, %tid.x;
	cvt.s64.s32 	%rd1, %r1;
	mul.wide.s32 	%rd2, %r1, 4;
	mov.u32 	%r2, 0;
	setp.le.s32 	%p1, %r1, %r2;
	@%p1 bra 	$Lt_0_3074;
	.loc	16	57	0
	ld.param.u64 	%rd3, [__cudaparm__Z10scan_naivePfS_i_g_idata];
	add.u64 	%rd4, %rd3, %rd2;
	ld.global.f32 	%f1, [%rd4+-4];
	bra.uni 	$Lt_0_2818;
$Lt_0_3074:
	mov.f32 	%f1, 0f00000000;     	// 0
$Lt_0_2818:
	mov.u64 	%rd5, temp;
	add.u64 	%rd6, %rd2, %rd5;
	st.shared.f32 	[%rd6+0], %f1;
	ld.param.s32 	%r3, [__cudaparm__Z10scan_naivePfS_i_n];
	mov.u32 	%r4, 1;
	setp.le.s32 	%p2, %r3, %r4;
	@%p2 bra 	$Lt_0_4866;
	mov.s32 	%r5, 1;
	mov.s32 	%r6, 1;
$Lt_0_3842:
 //<loop> Loop body line 57, nesting depth: 1, estimated iterations: unknown
	.loc	16	61	0
	mov.s32 	%r7, %r5;
	.loc	16	63	0
	bar.sync 	0;
	.loc	16	65	0
	mov.s32 	%r8, 1;
	sub.s32 	%r5, %r8, %r7;
	mul.lo.s32 	%r9, %r5, %r3;
	add.s32 	%r10, %r1, %r9;
	mul.lo.s32 	%r11, %r7, %r3;
	add.s32 	%r12, %r1, %r11;
	cvt.s64.s32 	%rd7, %r12;
	mul.wide.s32 	%rd8, %r12, 4;
	add.u64 	%rd9, %rd5, %rd8;
	cvt.s64.s32 	%rd10, %r10;
	mul.wide.s32 	%rd11, %r10, 4;
	add.u64 	%rd12, %rd5, %rd11;
	ld.shared.f32 	%f2, [%rd12+0];
	st.shared.f32 	[%rd9+0], %f2;
	setp.gt.s32 	%p3, %r6, %r1;
	@%p3 bra 	$Lt_0_4098;
 //<loop> Part of loop body line 57, head labeled $Lt_0_3842
	.loc	16	68	0
	sub.s32 	%r13, %r10, %r6;
	cvt.s64.s32 	%rd13, %r13;
	mul.wide.s32 	%rd14, %r13, 4;
	add.u64 	%rd15, %rd5, %rd14;
	ld.shared.f32 	%f3, [%rd15+0];
	add.f32 	%f4, %f3, %f2;
	st.shared.f32 	[%rd9+0], %f4;
$Lt_0_4098:
 //<loop> Part of loop body line 57, head labeled $Lt_0_3842
	.loc	16	59	0
	mul.lo.s32 	%r6, %r6, 2;
	setp.gt.s32 	%p4, %r3, %r6;
	@%p4 bra 	$Lt_0_3842;
	bra.uni 	$Lt_0_3330;
$Lt_0_4866:
	mov.s64 	%rd9, %rd6;
$Lt_0_3330:
	.loc	16	71	0
	bar.sync 	0;
	.loc	16	73	0
	ld.shared.f32 	%f5, [%rd9+0];
	ld.param.u64 	%rd16, [__cudaparm__Z10scan_naivePfS_i_g_odata];
	add.u64 	%rd17, %rd16, %rd2;
	st.global.f32 	[%rd17+0], %f5;
	.loc	16	74	0
	exit;
$LDWend__Z10scan_naivePfS_i:
	} // _Z10scan_naivePfS_i



// ===== COMPILED SASS (sm_100) =====

	.target	sm_100

	.elftype	@"ET_EXEC"


//--------------------- .note.nv.tkinfo           --------------------------
	.section	.note.nv.tkinfo,"",@"SHT_NOTE"
	.sectionflags	@"SHF_NOTE_NV_TKINFO"
	.tkinfo
        /*0018*/ 	.word	0x00000002
        /*0030*/ 	.string	""
        /*0030*/ 	.string	"ptxas"
        /*0030*/ 	.string	"Cuda compilation tools, release 13.0, V13.0.88"
        /*0030*/ 	.string	"Build cuda_13.0.r13.0/compiler.36424714_0"
        /*0030*/ 	.string	"-arch sm_100 "



//--------------------- .note.nv.cuinfo           --------------------------
	.section	.note.nv.cuinfo,"",@"SHT_NOTE"
	.sectionflags	@"SHF_NOTE_NV_CUINFO"
        /*0018*/ 	.short	0x0002
        /*001a*/ 	.short	0x0014
        /*001c*/ 	.short	0x0082
	.zero		2


//--------------------- .nv.info                  --------------------------
	.section	.nv.info,"",@"SHT_CUDA_INFO"
	.align	4


	//----- nvinfo : EIATTR_REGCOUNT
	.align		4
        /*0000*/ 	.byte	0x04, 0x2f
        /*0002*/ 	.short	(.L_1 - .L_0)
	.align		4
.L_0:
        /*0004*/ 	.word	index@(_Z10scan_naivePfS_i)
        /*0008*/ 	.word	0x0000000a


	//----- nvinfo : EIATTR_FRAME_SIZE
	.align		4
.L_1:
        /*000c*/ 	.byte	0x04, 0x11
        /*000e*/ 	.short	(.L_3 - .L_2)
	.align		4
.L_2:
        /*0010*/ 	.word	index@(_Z10scan_naivePfS_i)
        /*0014*/ 	.word	0x00000000


	//----- nvinfo : EIATTR_MIN_STACK_SIZE
	.align		4
.L_3:
        /*0018*/ 	.byte	0x04, 0x12
        /*001a*/ 	.short	(.L_5 - .L_4)
	.align		4
.L_4:
        /*001c*/ 	.word	index@(_Z10scan_naivePfS_i)
        /*0020*/ 	.word	0x00000000
.L_5:


//--------------------- .nv.compat                --------------------------
	.section	.nv.compat,"",@"SHT_CUDA_COMPAT_INFO"
	.align	4
        /*0000*/ 	.byte	0x02, 0x09, 0x00, 0x00, 0x02, 0x02, 0x01, 0x00, 0x02, 0x05, 0x05, 0x00, 0x03, 0x07, 0x01, 0x01
        /*0010*/ 	.byte	0x02, 0x03, 0x00, 0x00, 0x02, 0x06, 0x01, 0x00, 0x04, 0x0b, 0x08, 0x00, 0x09, 0x00, 0x00, 0x00
        /*0020*/ 	.byte	0x00, 0x00, 0x00, 0x00


//--------------------- .nv.info._Z10scan_naivePfS_i --------------------------
	.section	.nv.info._Z10scan_naivePfS_i,"",@"SHT_CUDA_INFO"
	.sectionflags	@""
	.align	4


	//----- nvinfo : EIATTR_CUDA_API_VERSION
	.align		4
        /*0000*/ 	.byte	0x04, 0x37
        /*0002*/ 	.short	(.L_7 - .L_6)
.L_6:
        /*0004*/ 	.word	0x00000082


	//----- nvinfo : EIATTR_KPARAM_INFO
	.align		4
.L_7:
        /*0008*/ 	.byte	0x04, 0x17
        /*000a*/ 	.short	(.L_9 - .L_8)
.L_8:
        /*000c*/ 	.word	0x00000000
        /*0010*/ 	.short	0x0002
        /*0012*/ 	.short	0x0010
        /*0014*/ 	.byte	0x00, 0xf0, 0x11, 0x00


	//----- nvinfo : EIATTR_KPARAM_INFO
	.align		4
.L_9:
        /*0018*/ 	.byte	0x04, 0x17
        /*001a*/ 	.short	(.L_11 - .L_10)
.L_10:
        /*001c*/ 	.word	0x00000000
        /*0020*/ 	.short	0x0001
        /*0022*/ 	.short	0x0008
        /*0024*/ 	.byte	0x00, 0xf0, 0x21, 0x00


	//----- nvinfo : EIATTR_KPARAM_INFO
	.align		4
.L_11:
        /*0028*/ 	.byte	0x04, 0x17
        /*002a*/ 	.short	(.L_13 - .L_12)
.L_12:
        /*002c*/ 	.word	0x00000000
        /*0030*/ 	.short	0x0000
        /*0032*/ 	.short	0x0000
        /*0034*/ 	.byte	0x00, 0xf0, 0x21, 0x00


	//----- nvinfo : EIATTR_SPARSE_MMA_MASK
	.align		4
.L_13:
        /*0038*/ 	.byte	0x03, 0x50
        /*003a*/ 	.short	0x0000


	//----- nvinfo : EIATTR_MAXREG_COUNT
	.align		4
        /*003c*/ 	.byte	0x03, 0x1b
        /*003e*/ 	.short	0x00ff


	//----- nvinfo : EIATTR_NUM_BARRIERS
	.align		4
        /*0040*/ 	.byte	0x02, 0x4c
        /*0042*/ 	.byte	0x01
	.zero		1


	//----- nvinfo : EIATTR_MERCURY_ISA_VERSION
	.align		4
        /*0044*/ 	.byte	0x03, 0x5f
        /*0046*/ 	.short	0x0101


	//----- nvinfo : EIATTR_VRC_CTA_INIT_COUNT
	.align		4
        /*0048*/ 	.byte	0x02, 0x4a
	.zero		1
	.zero		1


	//----- nvinfo : EIATTR_EXIT_INSTR_OFFSETS
	.align		4
        /*004c*/ 	.byte	0x04, 0x1c
        /*004e*/ 	.short	(.L_15 - .L_14)


	//   ....[0]....
.L_14:
        /*0050*/ 	.word	0x000002a0


	//----- nvinfo : EIATTR_CBANK_PARAM_SIZE
	.align		4
.L_15:
        /*0054*/ 	.byte	0x03, 0x19
        /*0056*/ 	.short	0x0014


	//----- nvinfo : EIATTR_PARAM_CBANK
	.align		4
        /*0058*/ 	.byte	0x04, 0x0a
        /*005a*/ 	.short	(.L_17 - .L_16)
	.align		4
.L_16:
        /*005c*/ 	.word	index@(.nv.constant0._Z10scan_naivePfS_i)
        /*0060*/ 	.short	0x0380
        /*0062*/ 	.short	0x0014


	//----- nvinfo : EIATTR_SW_WAR
	.align		4
.L_17:
        /*0064*/ 	.byte	0x04, 0x36
        /*0066*/ 	.short	(.L_19 - .L_18)
.L_18:
        /*0068*/ 	.word	0x00000008
.L_19:


//--------------------- .nv.callgraph             --------------------------
	.section	.nv.callgraph,"",@"SHT_CUDA_CALLGRAPH"
	.align	4
	.sectionentsize	8
	.align		4
        /*0000*/ 	.word	0x00000000
	.align		4
        /*0004*/ 	.word	0xffffffff
	.align		4
        /*0008*/ 	.word	0x00000000
	.align		4
        /*000c*/ 	.word	0xfffffffe
	.align		4
        /*0010*/ 	.word	0x00000000
	.align		4
        /*0014*/ 	.word	0xfffffffd
	.align		4
        /*0018*/ 	.word	0x00000000
	.align		4
        /*001c*/ 	.word	0xfffffffc


//--------------------- .text._Z10scan_naivePfS_i --------------------------
	.section	.text._Z10scan_naivePfS_i,"ax",@progbits
	.align	128
.text._Z10scan_naivePfS_i:
        .type           _Z10scan_naivePfS_i,@function
        .size           _Z10scan_naivePfS_i,(.L_x_3 - _Z10scan_naivePfS_i)
        .other          _Z10scan_naivePfS_i,@"STO_CUDA_ENTRY STV_DEFAULT"
_Z10scan_naivePfS_i:
[----:B------:R-:W-:Y:S01]  /*0000*/  LDC R1, c[0x0][0x37c] ;  /* 0x0000df00ff017b82 */ /* 0x000fe20000000800 */
[----:B------:R-:W0:Y:S01]  /*0010*/  S2R R7, SR_TID.X ;  /* 0x0000000000077919 */ /* 0x000e220000002100 */
[----:B------:R-:W1:Y:S01]  /*0020*/  LDCU.64 UR8, c[0x0][0x358] ;  /* 0x00006b00ff0877ac */ /* 0x000e620008000a00 */
[----:B0-----:R-:W-:-:S13]  /*0030*/  ISETP.GT.AND P0, PT, R7, RZ, PT ;  /* 0x000000ff0700720c */ /* 0x001fda0003f04270 */
[----:B------:R-:W0:Y:S02]  /*0040*/  @P0 LDC.64 R2, c[0x0][0x388] ;  /* 0x0000e200ff020b82 */ /* 0x000e240000000a00 */
[----:B0-----:R-:W-:-:S05]  /*0050*/  @P0 IMAD.WIDE R2, R7, 0x4, R2 ;  /* 0x0000000407020825 */ /* 0x001fca00078e0202 */
[----:B-1----:R-:W2:Y:S01]  /*0060*/  @P0 LDG.E R0, desc[UR8][R2.64+-0x4] ;  /* 0xfffffc0802000981 */ /* 0x002ea2000c1e1900 */
[----:B------:R-:W0:Y:S01]  /*0070*/  S2UR UR5, SR_CgaCtaId ;  /* 0x00000000000579c3 */ /* 0x000e220000008800 */
[----:B------:R-:W-:Y:S02]  /*0080*/  UMOV UR4, 0x400 ;  /* 0x0000040000047882 */ /* 0x000fe40000000000 */
[----:B0-----:R-:W-:Y:S01]  /*0090*/  ULEA UR4, UR5, UR4, 0x18 ;  /* 0x0000000405047291 */ /* 0x001fe2000f8ec0ff */
[----:B------:R-:W0:Y:S05]  /*00a0*/  LDCU UR5, c[0x0][0x390] ;  /* 0x00007200ff0577ac */ /* 0x000e2a0008000800 */
[----:B------:R-:W-:Y:S01]  /*00b0*/  LEA R5, R7, UR4, 0x2 ;  /* 0x0000000407057c11 */ /* 0x000fe2000f8e10ff */
[----:B0-----:R-:W-:Y:S01]  /*00c0*/  UISETP.GT.AND UP0, UPT, UR5, 0x1, UPT ;  /* 0x000000010500788c */ /* 0x001fe2000bf04270 */
[----:B------:R-:W-:-:S05]  /*00d0*/  @!P0 IMAD.MOV.U32 R0, RZ, RZ, RZ ;  /* 0x000000ffff008224 */ /* 0x000fca00078e00ff */
[----:B--2---:R0:W-:Y:S03]  /*00e0*/  STS [R5], R0 ;  /* 0x0000000005007388 */ /* 0x0041e60000000800 */
[----:B------:R-:W-:Y:S05]  /*00f0*/  BRA.U !UP0, `(.L_x_0) ;  /* 0x0000000108547547 */ /* 0x000fea000b800000 */
[----:B------:R-:W1:Y:S01]  /*0100*/  LDC R4, c[0x0][0x390] ;  /* 0x0000e400ff047b82 */ /* 0x000e620000000800 */
[----:B------:R-:W-:Y:S01]  /*0110*/  UMOV UR5, 0x1 ;  /* 0x0000000100057882 */ /* 0x000fe20000000000 */
[----:B------:R-:W-:-:S05]  /*0120*/  UMOV UR7, 0x1 ;  /* 0x0000000100077882 */ /* 0x000fca0000000000 */
.L_x_1:
[----:B------:R-:W-:Y:S01]  /*0130*/  BAR.SYNC.DEFER_BLOCKING 0x0 ;  /* 0x0000000000007b1d */ /* 0x000fe20000010000 */
[----:B------:R-:W-:Y:S01]  /*0140*/  UIADD3 UR6, UPT, UPT, -UR5, 0x1, URZ ;  /* 0x0000000105067890 */ /* 0x000fe2000fffe1ff */
[----:B------:R-:W-:Y:S01]  /*0150*/  ISETP.LT.AND P0, PT, R7, UR7, PT ;  /* 0x0000000707007c0c */ /* 0x000fe2000bf01270 */
[----:B01----:R-:W-:-:S04]  /*0160*/  IMAD R0, R4, UR5, R7 ;  /* 0x0000000504007c24 */ /* 0x003fc8000f8e0207 */
[----:B------:R-:W-:Y:S01]  /*0170*/  IMAD R3, R4, UR6, R7 ;  /* 0x0000000604037c24 */ /* 0x000fe2000f8e0207 */
[----:B------:R-:W-:Y:S01]  /*0180*/  LEA R5, R0, UR4, 0x2 ;  /* 0x0000000400057c11 */ /* 0x000fe2000f8e10ff */
[----:B------:R-:W-:-:S03]  /*0190*/  UMOV UR5, UR6 ;  /* 0x0000000600057c82 */ /* 0x000fc60008000000 */
[----:B------:R-:W-:-:S03]  /*01a0*/  LEA R2, R3, UR4, 0x2 ;  /* 0x0000000403027c11 */ /* 0x000fc6000f8e10ff */
[----:B------:R-:W-:Y:S01]  /*01b0*/  @!P0 VIADD R3, R3, -UR7 ;  /* 0x8000000703038c36 */ /* 0x000fe20008000000 */
[----:B------:R-:W-:-:S04]  /*01c0*/  USHF.L.U32 UR7, UR7, 0x1, URZ ;  /* 0x0000000107077899 */ /* 0x000fc800080006ff */
[----:B------:R-:W-:Y:S01]  /*01d0*/  @!P0 LEA R3, R3, UR4, 0x2 ;  /* 0x0000000403038c11 */ /* 0x000fe2000f8e10ff */
[----:B------:R-:W0:Y:S04]  /*01e0*/  LDS R2, [R2] ;  /* 0x0000000002027984 */ /* 0x000e280000000800 */
[----:B0-----:R-:W-:Y:S04]  /*01f0*/  STS [R5], R2 ;  /* 0x0000000205007388 */ /* 0x001fe80000000800 */
[----:B------:R-:W0:Y:S02]  /*0200*/  @!P0 LDS R3, [R3] ;  /* 0x0000000003038984 */ /* 0x000e240000000800 */
[----:B0-----:R-:W-:-:S05]  /*0210*/  @!P0 FADD R0, R2, R3 ;  /* 0x0000000302008221 */ /* 0x001fca0000000000 */
[----:B------:R2:W-:Y:S01]  /*0220*/  @!P0 STS [R5], R0 ;  /* 0x0000000005008388 */ /* 0x0005e20000000800 */
[----:B------:R-:W-:-:S13]  /*0230*/  ISETP.LE.AND P0, PT, R4, UR7, PT ;  /* 0x0000000704007c0c */ /* 0x000fda000bf03270 */
[----:B--2---:R-:W-:Y:S05]  /*0240*/  @!P0 BRA `(.L_x_1) ;  /* 0xfffffffc00b88947 */ /* 0x004fea000383ffff */
.L_x_0:
[----:B------:R-:W-:Y:S08]  /*0250*/  BAR.SYNC.DEFER_BLOCKING 0x0 ;  /* 0x0000000000007b1d */ /* 0x000ff00000010000 */
[----:B------:R-:W1:Y:S01]  /*0260*/  LDC.64 R2, c[0x0][0x380] ;  /* 0x0000e000ff027b82 */ /* 0x000e620000000a00 */
[----:B0-----:R-:W0:Y:S01]  /*0270*/  LDS R5, [R5] ;  /* 0x0000000005057984 */ /* 0x001e220000000800 */
[----:B-1----:R-:W-:-:S05]  /*0280*/  IMAD.WIDE R2, R7, 0x4, R2 ;  /* 0x0000000407027825 */ /* 0x002fca00078e0202 */
[----:B0-----:R-:W-:Y:S01]  /*0290*/  STG.E desc[UR8][R2.64], R5 ;  /* 0x0000000502007986 */ /* 0x001fe2000c101908 */
[----:B------:R-:W-:Y:S05]  /*02a0*/  EXIT ;  /* 0x000000000000794d */ /* 0x000fea0003800000 */
.L_x_2:
[----:B------:R-:W-:-:S00]  /*02b0*/  BRA `(.L_x_2) ;  /* 0xfffffffc00fc7947 */ /* 0x000fc0000383ffff */
[----:B------:R-:W-:-:S00]  /*02c0*/  NOP ;  /* 0x0000000000007918 */ /* 0x000fc00000000000 */
        /* <DEDUP_REMOVED lines=11> */
.L_x_3:


//--------------------- .nv.shared._Z10scan_naivePfS_i --------------------------
	.section	.nv.shared._Z10scan_naivePfS_i,"aw",@nobits
	.sectionflags	@""
	.align	16
	.zero		1024


//--------------------- .nv.shared.reserved.0     --------------------------
	.section	.nv.shared.reserved.0,"aw",@nobits
	.weak		__nv_reservedSMEM_offset_0_alias
	.size		__nv_reservedSMEM_offset_0_alias, 0, 64
	.other		__nv_reservedSMEM_offset_0_alias,@"STO_CUDA_RESERVED_SHARED STV_DEFAULT"
__nv_reservedSMEM_offset_0_alias:
	.zero		0
	.zero		64


//--------------------- .nv.constant0._Z10scan_naivePfS_i --------------------------
	.section	.nv.constant0._Z10scan_naivePfS_i,"a",@progbits
	.sectionflags	@""
	.align	4
.nv.constant0._Z10scan_naivePfS_i:
	.zero		916


//--------------------- SYMBOLS --------------------------

	.type		.nv.reservedSmem.offset0,@object
	.size		.nv.reservedSmem.offset0,0x4
	.type		.nv.reservedSmem.cap,@object
	.size		.nv.reservedSmem.cap,0x4
